//
// Generated by NVIDIA NVVM Compiler
//
// Compiler Build ID: CL-36424714
// Cuda compilation tools, release 13.0, V13.0.88
// Based on NVVM 20.0.0
//

.version 9.0
.target sm_100
.address_size 64

	// .globl	_Z12processLevelPiS_S_iiS_ji

.visible .entry _Z12processLevelPiS_S_iiS_ji(
	.param .u64 .ptr .align 1 _Z12processLevelPiS_S_iiS_ji_param_0,
	.param .u64 .ptr .align 1 _Z12processLevelPiS_S_iiS_ji_param_1,
	.param .u64 .ptr .align 1 _Z12processLevelPiS_S_iiS_ji_param_2,
	.param .u32 _Z12processLevelPiS_S_iiS_ji_param_3,
	.param .u32 _Z12processLevelPiS_S_iiS_ji_param_4,
	.param .u64 .ptr .align 1 _Z12processLevelPiS_S_iiS_ji_param_5,
	.param .u32 _Z12processLevelPiS_S_iiS_ji_param_6,
	.param .u32 _Z12processLevelPiS_S_iiS_ji_param_7
)
{
	.reg .pred 	%p<21>;
	.reg .b32 	%r<50>;
	.reg .b64 	%rd<34>;

	ld.param.u64 	%rd15, [_Z12processLevelPiS_S_iiS_ji_param_0];
	ld.param.u64 	%rd16, [_Z12processLevelPiS_S_iiS_ji_param_1];
	ld.param.u64 	%rd17, [_Z12processLevelPiS_S_iiS_ji_param_2];
	ld.param.u32 	%r19, [_Z12processLevelPiS_S_iiS_ji_param_3];
	ld.param.u32 	%r20, [_Z12processLevelPiS_S_iiS_ji_param_4];
	ld.param.u64 	%rd18, [_Z12processLevelPiS_S_iiS_ji_param_5];
	ld.param.u32 	%r21, [_Z12processLevelPiS_S_iiS_ji_param_6];
	cvta.to.global.u64 	%rd1, %rd16;
	cvta.to.global.u64 	%rd2, %rd17;
	cvta.to.global.u64 	%rd3, %rd18;
	mov.u32 	%r22, %tid.x;
	mov.u32 	%r23, %ctaid.x;
	mov.u32 	%r24, %ntid.x;
	mad.lo.s32 	%r49, %r23, %r24, %r22;
	setp.ne.s32 	%p1, %r49, 0;
	@%p1 bra 	$L__BB0_2;
	mov.b32 	%r25, 0;
	st.global.u32 	[%rd3], %r25;
$L__BB0_2:
	setp.ge.u32 	%p2, %r49, %r20;
	@%p2 bra 	$L__BB0_28;
	add.s32 	%r2, %r19, 1;
	add.s64 	%rd4, %rd1, 8;
	cvta.to.global.u64 	%rd5, %rd15;
	mov.u32 	%r45, %r49;
$L__BB0_4:
	mul.wide.u32 	%rd19, %r45, 4;
	add.s64 	%rd20, %rd2, %rd19;
	ld.global.u32 	%r26, [%rd20];
	setp.ne.s32 	%p3, %r26, %r19;
	@%p3 bra 	$L__BB0_27;
	add.s64 	%rd22, %rd5, %rd19;
	ld.global.u32 	%r4, [%rd22];
	ld.global.u32 	%r5, [%rd22+4];
	setp.ge.s32 	%p4, %r4, %r5;
	@%p4 bra 	$L__BB0_27;
	sub.s32 	%r27, %r5, %r4;
	and.b32  	%r6, %r27, 3;
	setp.eq.s32 	%p5, %r6, 0;
	mov.u32 	%r46, %r4;
	@%p5 bra 	$L__BB0_16;
	mul.wide.s32 	%rd23, %r4, 4;
	add.s64 	%rd6, %rd1, %rd23;
	ld.global.u32 	%r28, [%rd6];
	mul.wide.s32 	%rd24, %r28, 4;
	add.s64 	%rd7, %rd2, %rd24;
	ld.global.u32 	%r29, [%rd7];
	setp.le.s32 	%p6, %r29, %r19;
	@%p6 bra 	$L__BB0_9;
	st.global.u32 	[%rd7], %r2;
$L__BB0_9:
	add.s32 	%r46, %r4, 1;
	setp.eq.s32 	%p7, %r6, 1;
	@%p7 bra 	$L__BB0_16;
	ld.global.u32 	%r30, [%rd6+4];
	mul.wide.s32 	%rd25, %r30, 4;
	add.s64 	%rd8, %rd2, %rd25;
	ld.global.u32 	%r31, [%rd8];
	setp.le.s32 	%p8, %r31, %r19;
	@%p8 bra 	$L__BB0_12;
	st.global.u32 	[%rd8], %r2;
$L__BB0_12:
	add.s32 	%r46, %r4, 2;
	setp.eq.s32 	%p9, %r6, 2;
	@%p9 bra 	$L__BB0_16;
	ld.global.u32 	%r32, [%rd6+8];
	mul.wide.s32 	%rd26, %r32, 4;
	add.s64 	%rd9, %rd2, %rd26;
	ld.global.u32 	%r33, [%rd9];
	setp.le.s32 	%p10, %r33, %r19;
	@%p10 bra 	$L__BB0_15;
	st.global.u32 	[%rd9], %r2;
$L__BB0_15:
	add.s32 	%r46, %r4, 3;
$L__BB0_16:
	sub.s32 	%r34, %r4, %r5;
	setp.gt.u32 	%p11, %r34, -4;
	@%p11 bra 	$L__BB0_27;
	sub.s32 	%r47, %r46, %r5;
$L__BB0_18:
	mul.wide.s32 	%rd27, %r46, 4;
	add.s64 	%rd10, %rd4, %rd27;
	ld.global.u32 	%r35, [%rd10+-8];
	mul.wide.s32 	%rd28, %r35, 4;
	add.s64 	%rd11, %rd2, %rd28;
	ld.global.u32 	%r36, [%rd11];
	setp.le.s32 	%p12, %r36, %r19;
	@%p12 bra 	$L__BB0_20;
	st.global.u32 	[%rd11], %r2;
$L__BB0_20:
	ld.global.u32 	%r37, [%rd10+-4];
	mul.wide.s32 	%rd29, %r37, 4;
	add.s64 	%rd12, %rd2, %rd29;
	ld.global.u32 	%r38, [%rd12];
	setp.le.s32 	%p13, %r38, %r19;
	@%p13 bra 	$L__BB0_22;
	st.global.u32 	[%rd12], %r2;
$L__BB0_22:
	ld.global.u32 	%r39, [%rd10];
	mul.wide.s32 	%rd30, %r39, 4;
	add.s64 	%rd13, %rd2, %rd30;
	ld.global.u32 	%r40, [%rd13];
	setp.le.s32 	%p14, %r40, %r19;
	@%p14 bra 	$L__BB0_24;
	st.global.u32 	[%rd13], %r2;
$L__BB0_24:
	ld.global.u32 	%r41, [%rd10+4];
	mul.wide.s32 	%rd31, %r41, 4;
	add.s64 	%rd14, %rd2, %rd31;
	ld.global.u32 	%r42, [%rd14];
	setp.le.s32 	%p15, %r42, %r19;
	@%p15 bra 	$L__BB0_26;
	st.global.u32 	[%rd14], %r2;
$L__BB0_26:
	add.s32 	%r46, %r46, 4;
	add.s32 	%r47, %r47, 4;
	setp.ne.s32 	%p16, %r47, 0;
	@%p16 bra 	$L__BB0_18;
$L__BB0_27:
	add.s32 	%r45, %r45, %r21;
	setp.lt.u32 	%p17, %r45, %r20;
	@%p17 bra 	$L__BB0_4;
$L__BB0_28:
	setp.ge.u32 	%p18, %r49, %r20;
	bar.sync 	0;
	@%p18 bra 	$L__BB0_32;
	bra.uni 	$L__BB0_30;
$L__BB0_29:
	setp.ge.u32 	%p20, %r49, %r20;
	@%p20 bra 	$L__BB0_32;
$L__BB0_30:
	mul.wide.u32 	%rd32, %r49, 4;
	add.s64 	%rd33, %rd2, %rd32;
	ld.global.u32 	%r43, [%rd33];
	setp.ne.s32 	%p19, %r43, 2147483647;
	add.s32 	%r49, %r49, %r21;
	@%p19 bra 	$L__BB0_29;
	atom.global.or.b32 	%r44, [%rd3], 1;
$L__BB0_32:
	ret;

}


// ===== COMPILED SASS (sm_100) =====

	.target	sm_100

	.elftype	@"ET_EXEC"


//--------------------- .note.nv.tkinfo           --------------------------
	.section	.note.nv.tkinfo,"",@"SHT_NOTE"
	.sectionflags	@"SHF_NOTE_NV_TKINFO"
	.tkinfo
        /*0018*/ 	.word	0x00000002
        /*0030*/ 	.string	""
        /*0030*/ 	.string	"ptxas"
        /*0030*/ 	.string	"Cuda compilation tools, release 13.0, V13.0.88"
        /*0030*/ 	.string	"Build cuda_13.0.r13.0/compiler.36424714_0"
        /*0030*/ 	.string	"-arch sm_100 -m 64 "



//--------------------- .note.nv.cuinfo           --------------------------
	.section	.note.nv.cuinfo,"",@"SHT_NOTE"
	.sectionflags	@"SHF_NOTE_NV_CUINFO"
        /*0018*/ 	.short	0x0002
        /*001a*/ 	.short	0x0064
        /*001c*/ 	.short	0x0082
	.zero		2


//--------------------- .nv.info                  --------------------------
	.section	.nv.info,"",@"SHT_CUDA_INFO"
	.align	4


	//----- nvinfo : EIATTR_REGCOUNT
	.align		4
        /*0000*/ 	.byte	0x04, 0x2f
        /*0002*/ 	.short	(.L_1 - .L_0)
	.align		4
.L_0:
        /*0004*/ 	.word	index@(_Z12processLevelPiS_S_iiS_ji)
        /*0008*/ 	.word	0x00000015


	//----- nvinfo : EIATTR_FRAME_SIZE
	.align		4
.L_1:
        /*000c*/ 	.byte	0x04, 0x11
        /*000e*/ 	.short	(.L_3 - .L_2)
	.align		4
.L_2:
        /*0010*/ 	.word	index@(_Z12processLevelPiS_S_iiS_ji)
        /*0014*/ 	.word	0x00000000


	//----- nvinfo : EIATTR_MIN_STACK_SIZE
	.align		4
.L_3:
        /*0018*/ 	.byte	0x04, 0x12
        /*001a*/ 	.short	(.L_5 - .L_4)
	.align		4
.L_4:
        /*001c*/ 	.word	index@(_Z12processLevelPiS_S_iiS_ji)
        /*0020*/ 	.word	0x00000000
.L_5:


//--------------------- .nv.compat                --------------------------
	.section	.nv.compat,"",@"SHT_CUDA_COMPAT_INFO"
	.align	4
        /*0000*/ 	.byte	0x02, 0x09, 0x00, 0x00, 0x02, 0x02, 0x01, 0x00, 0x02, 0x05, 0x05, 0x00, 0x03, 0x07, 0x01, 0x01
        /*0010*/ 	.byte	0x02, 0x03, 0x00, 0x00, 0x02, 0x06, 0x01, 0x00, 0x04, 0x0b, 0x08, 0x00, 0x09, 0x00, 0x00, 0x00
        /*0020*/ 	.byte	0x00, 0x00, 0x00, 0x00


//--------------------- .nv.info._Z12processLevelPiS_S_iiS_ji --------------------------
	.section	.nv.info._Z12processLevelPiS_S_iiS_ji,"",@"SHT_CUDA_INFO"
	.sectionflags	@""
	.align	4


	//----- nvinfo : EIATTR_CUDA_API_VERSION
	.align		4
        /*0000*/ 	.byte	0x04, 0x37
        /*0002*/ 	.short	(.L_7 - .L_6)
.L_6:
        /*0004*/ 	.word	0x00000082


	//----- nvinfo : EIATTR_KPARAM_INFO
	.align		4
.L_7:
        /*0008*/ 	.byte	0x04, 0x17
        /*000a*/ 	.short	(.L_9 - .L_8)
.L_8:
        /*000c*/ 	.word	0x00000000
        /*0010*/ 	.short	0x0007
        /*0012*/ 	.short	0x002c
        /*0014*/ 	.byte	0x00, 0xf0, 0x11, 0x00


	//----- nvinfo : EIATTR_KPARAM_INFO
	.align		4
.L_9:
        /*0018*/ 	.byte	0x04, 0x17
        /*001a*/ 	.short	(.L_11 - .L_10)
.L_10:
        /*001c*/ 	.word	0x00000000
        /*0020*/ 	.short	0x0006
        /*0022*/ 	.short	0x0028
        /*0024*/ 	.byte	0x00, 0xf0, 0x11, 0x00


	//----- nvinfo : EIATTR_KPARAM_INFO
	.align		4
.L_11:
        /*0028*/ 	.byte	0x04, 0x17
        /*002a*/ 	.short	(.L_13 - .L_12)
.L_12:
        /*002c*/ 	.word	0x00000000
        /*0030*/ 	.short	0x0005
        /*0032*/ 	.short	0x0020
        /*0034*/ 	.byte	0x00, 0xf5, 0x21, 0x00


	//----- nvinfo : EIATTR_KPARAM_INFO
	.align		4
.L_13:
        /*0038*/ 	.byte	0x04, 0x17
        /*003a*/ 	.short	(.L_15 - .L_14)
.L_14:
        /*003c*/ 	.word	0x00000000
        /*0040*/ 	.short	0x0004
        /*0042*/ 	.short	0x001c
        /*0044*/ 	.byte	0x00, 0xf0, 0x11, 0x00


	//----- nvinfo : EIATTR_KPARAM_INFO
	.align		4
.L_15:
        /*0048*/ 	.byte	0x04, 0x17
        /*004a*/ 	.short	(.L_17 - .L_16)
.L_16:
        /*004c*/ 	.word	0x00000000
        /*0050*/ 	.short	0x0003
        /*0052*/ 	.short	0x0018
        /*0054*/ 	.byte	0x00, 0xf0, 0x11, 0x00


	//----- nvinfo : EIATTR_KPARAM_INFO
	.align		4
.L_17:
        /*0058*/ 	.byte	0x04, 0x17
        /*005a*/ 	.short	(.L_19 - .L_18)
.L_18:
        /*005c*/ 	.word	0x00000000
        /*0060*/ 	.short	0x0002
        /*0062*/ 	.short	0x0010
        /*0064*/ 	.byte	0x00, 0xf5, 0x21, 0x00


	//----- nvinfo : EIATTR_KPARAM_INFO
	.align		4
.L_19:
        /*0068*/ 	.byte	0x04, 0x17
        /*006a*/ 	.short	(.L_21 - .L_20)
.L_20:
        /*006c*/ 	.word	0x00000000
        /*0070*/ 	.short	0x0001
        /*0072*/ 	.short	0x0008
        /*0074*/ 	.byte	0x00, 0xf5, 0x21, 0x00


	//----- nvinfo : EIATTR_KPARAM_INFO
	.align		4
.L_21:
        /*0078*/ 	.byte	0x04, 0x17
        /*007a*/ 	.short	(.L_23 - .L_22)
.L_22:
        /*007c*/ 	.word	0x00000000
        /*0080*/ 	.short	0x0000
        /*0082*/ 	.short	0x0000
        /*0084*/ 	.byte	0x00, 0xf5, 0x21, 0x00


	//----- nvinfo : EIATTR_SPARSE_MMA_MASK
	.align		4
.L_23:
        /*0088*/ 	.byte	0x03, 0x50
        /*008a*/ 	.short	0x0000


	//----- nvinfo : EIATTR_MAXREG_COUNT
	.align		4
        /*008c*/ 	.byte	0x03, 0x1b
        /*008e*/ 	.short	0x00ff


	//----- nvinfo : EIATTR_NUM_BARRIERS
	.align		4
        /*0090*/ 	.byte	0x02, 0x4c
        /*0092*/ 	.byte	0x01
	.zero		1


	//----- nvinfo : EIATTR_MERCURY_ISA_VERSION
	.align		4
        /*0094*/ 	.byte	0x03, 0x5f
        /*0096*/ 	.short	0x0101


	//----- nvinfo : EIATTR_INT_WARP_WIDE_INSTR_OFFSETS
	.align		4
        /*0098*/ 	.byte	0x04, 0x31
        /*009a*/ 	.short	(.L_25 - .L_24)


	//   ....[0]....
.L_24:
        /*009c*/ 	.word	0x000007e0


	//   ....[1]....
        /*00a0*/ 	.word	0x000007f0


	//----- nvinfo : EIATTR_VRC_CTA_INIT_COUNT
	.align		4
.L_25:
        /*00a4*/ 	.byte	0x02, 0x4a
	.zero		1
	.zero		1


	//----- nvinfo : EIATTR_EXIT_INSTR_OFFSETS
	.align		4
        /*00a8*/ 	.byte	0x04, 0x1c
        /*00aa*/ 	.short	(.L_27 - .L_26)


	//   ....[0]....
.L_26:
        /*00ac*/ 	.word	0x00000670


	//   ....[1]....
        /*00b0*/ 	.word	0x00000740


	//   ....[2]....
        /*00b4*/ 	.word	0x00000840


	//----- nvinfo : EIATTR_CRS_STACK_SIZE
	.align		4
.L_27:
        /*00b8*/ 	.byte	0x04, 0x1e
        /*00ba*/ 	.short	(.L_29 - .L_28)
.L_28:
        /*00bc*/ 	.word	0x00000000


	//----- nvinfo : EIATTR_CBANK_PARAM_SIZE
	.align		4
.L_29:
        /*00c0*/ 	.byte	0x03, 0x19
        /*00c2*/ 	.short	0x0030


	//----- nvinfo : EIATTR_PARAM_CBANK
	.align		4
        /*00c4*/ 	.byte	0x04, 0x0a
        /*00c6*/ 	.short	(.L_31 - .L_30)
	.align		4
.L_30:
        /*00c8*/ 	.word	index@(.nv.constant0._Z12processLevelPiS_S_iiS_ji)
        /*00cc*/ 	.short	0x0380
        /*00ce*/ 	.short	0x0030


	//----- nvinfo : EIATTR_SW_WAR
	.align		4
.L_31:
        /*00d0*/ 	.byte	0x04, 0x36
        /*00d2*/ 	.short	(.L_33 - .L_32)
.L_32:
        /*00d4*/ 	.word	0x00000008
.L_33:


//--------------------- .nv.callgraph             --------------------------
	.section	.nv.callgraph,"",@"SHT_CUDA_CALLGRAPH"
	.align	4
	.sectionentsize	8
	.align		4
        /*0000*/ 	.word	0x00000000
	.align		4
        /*0004*/ 	.word	0xffffffff
	.align		4
        /*0008*/ 	.word	0x00000000
	.align		4
        /*000c*/ 	.word	0xfffffffe
	.align		4
        /*0010*/ 	.word	0x00000000
	.align		4
        /*0014*/ 	.word	0xfffffffd
	.align		4
        /*0018*/ 	.word	0x00000000
	.align		4
        /*001c*/ 	.word	0xfffffffc


//--------------------- .text._Z12processLevelPiS_S_iiS_ji --------------------------
	.section	.text._Z12processLevelPiS_S_iiS_ji,"ax",@progbits
	.align	128
        .global         _Z12processLevelPiS_S_iiS_ji
        .type           _Z12processLevelPiS_S_iiS_ji,@function
        .size           _Z12processLevelPiS_S_iiS_ji,(.L_x_12 - _Z12processLevelPiS_S_iiS_ji)
        .other          _Z12processLevelPiS_S_iiS_ji,@"STO_CUDA_ENTRY STV_DEFAULT"
_Z12processLevelPiS_S_iiS_ji:
.text._Z12processLevelPiS_S_iiS_ji:
[----:B------:R-:W-:Y:S01]  /*0000*/  LDC R1, c[0x0][0x37c] ;  /* 0x0000df00ff017b82 */ /* 0x000fe20000000800 */
[----:B------:R-:W0:Y:S07]  /*0010*/  S2R R0, SR_TID.X ;  /* 0x0000000000007919 */ /* 0x000e2e0000002100 */
[----:B------:R-:W0:Y:S01]  /*0020*/  S2UR UR4, SR_CTAID.X ;  /* 0x00000000000479c3 */ /* 0x000e220000002500 */
[----:B------:R-:W1:Y:S01]  /*0030*/  LDCU.64 UR6, c[0x0][0x358] ;  /* 0x00006b00ff0677ac */ /* 0x000e620008000a00 */
[----:B------:R-:W-:Y:S06]  /*0040*/  BSSY.RECONVERGENT B0, `(.L_x_0) ;  /* 0x000005f000007945 */ /* 0x000fec0003800200 */
[----:B------:R-:W0:Y:S02]  /*0050*/  LDC R3, c[0x0][0x360] ;  /* 0x0000d800ff037b82 */ /* 0x000e240000000800 */
[----:B0-----:R-:W-:Y:S01]  /*0060*/  IMAD R0, R3, UR4, R0 ;  /* 0x0000000403007c24 */ /* 0x001fe2000f8e0200 */
[----:B------:R-:W0:Y:S04]  /*0070*/  LDCU UR4, c[0x0][0x39c] ;  /* 0x00007380ff0477ac */ /* 0x000e280008000800 */
[----:B------:R-:W-:-:S13]  /*0080*/  ISETP.NE.AND P0, PT, R0, RZ, PT ;  /* 0x000000ff0000720c */ /* 0x000fda0003f05270 */
[----:B------:R-:W1:Y:S02]  /*0090*/  @!P0 LDC.64 R2, c[0x0][0x3a0] ;  /* 0x0000e800ff028b82 */ /* 0x000e640000000a00 */
[----:B-1----:R1:W-:Y:S01]  /*00a0*/  @!P0 STG.E desc[UR6][R2.64], RZ ;  /* 0x000000ff02008986 */ /* 0x0023e2000c101906 */
[----:B0-----:R-:W-:-:S13]  /*00b0*/  ISETP.GE.U32.AND P0, PT, R0, UR4, PT ;  /* 0x0000000400007c0c */ /* 0x001fda000bf06070 */
[----:B-1----:R-:W-:Y:S05]  /*00c0*/  @P0 BRA `(.L_x_1) ;  /* 0x0000000400580947 */ /* 0x002fea0003800000 */
[----:B------:R-:W0:Y:S01]  /*00d0*/  LDC.64 R2, c[0x0][0x388] ;  /* 0x0000e200ff027b82 */ /* 0x000e220000000a00 */
[----:B------:R-:W-:-:S07]  /*00e0*/  IMAD.MOV.U32 R6, RZ, RZ, R0 ;  /* 0x000000ffff067224 */ /* 0x000fce00078e0000 */
[----:B------:R-:W1:Y:S01]  /*00f0*/  LDC R7, c[0x0][0x398] ;  /* 0x0000e600ff077b82 */ /* 0x000e620000000800 */
[----:B0-----:R-:W-:-:S05]  /*0100*/  IADD3 R2, P0, PT, R2, 0x8, RZ ;  /* 0x0000000802027810 */ /* 0x001fca0007f1e0ff */
[----:B------:R-:W-:Y:S02]  /*0110*/  IMAD.X R3, RZ, RZ, R3, P0 ;  /* 0x000000ffff037224 */ /* 0x000fe400000e0603 */
[----:B-1----:R-:W-:-:S07]  /*0120*/  VIADD R7, R7, 0x1 ;  /* 0x0000000107077836 */ /* 0x002fce0000000000 */
.L_x_7:
[----:B------:R-:W0:Y:S01]  /*0130*/  LDC.64 R4, c[0x0][0x390] ;  /* 0x0000e400ff047b82 */ /* 0x000e220000000a00 */
[----:B------:R-:W1:Y:S07]  /*0140*/  LDCU UR4, c[0x0][0x3a8] ;  /* 0x00007500ff0477ac */ /* 0x000e6e0008000800 */
[----:B------:R-:W2:Y:S01]  /*0150*/  LDC.64 R8, c[0x0][0x398] ;  /* 0x0000e600ff087b82 */ /* 0x000ea20000000a00 */
[----:B0-----:R-:W-:-:S06]  /*0160*/  IMAD.WIDE.U32 R10, R6, 0x4, R4 ;  /* 0x00000004060a7825 */ /* 0x001fcc00078e0004 */
[----:B------:R-:W3:Y:S01]  /*0170*/  LDG.E R11, desc[UR6][R10.64] ;  /* 0x000000060a0b7981 */ /* 0x000ee2000c1e1900 */
[----:B------:R-:W-:Y:S01]  /*0180*/  MOV R13, R6 ;  /* 0x00000006000d7202 */ /* 0x000fe20000000f00 */
[----:B-1----:R-:W-:Y:S01]  /*0190*/  VIADD R6, R6, UR4 ;  /* 0x0000000406067c36 */ /* 0x002fe20008000000 */
[----:B------:R-:W-:Y:S04]  /*01a0*/  BSSY.RECONVERGENT B1, `(.L_x_2) ;  /* 0x0000047000017945 */ /* 0x000fe80003800200 */
[----:B--2---:R-:W-:Y:S02]  /*01b0*/  ISETP.GE.U32.AND P0, PT, R6, R9, PT ;  /* 0x000000090600720c */ /* 0x004fe40003f06070 */
[----:B---3--:R-:W-:-:S13]  /*01c0*/  ISETP.NE.AND P1, PT, R11, R8, PT ;  /* 0x000000080b00720c */ /* 0x008fda0003f25270 */
[----:B------:R-:W-:Y:S05]  /*01d0*/  @P1 BRA `(.L_x_3) ;  /* 0x00000004000c1947 */ /* 0x000fea0003800000 */
[----:B------:R-:W0:Y:S02]  /*01e0*/  LDC.64 R10, c[0x0][0x380] ;  /* 0x0000e000ff0a7b82 */ /* 0x000e240000000a00 */
[----:B0-----:R-:W-:-:S05]  /*01f0*/  IMAD.WIDE.U32 R10, R13, 0x4, R10 ;  /* 0x000000040d0a7825 */ /* 0x001fca00078e000a */
[----:B------:R-:W2:Y:S04]  /*0200*/  LDG.E R9, desc[UR6][R10.64] ;  /* 0x000000060a097981 */ /* 0x000ea8000c1e1900 */
[----:B------:R-:W2:Y:S02]  /*0210*/  LDG.E R12, desc[UR6][R10.64+0x4] ;  /* 0x000004060a0c7981 */ /* 0x000ea4000c1e1900 */
[----:B--2---:R-:W-:-:S13]  /*0220*/  ISETP.GE.AND P1, PT, R9, R12, PT ;  /* 0x0000000c0900720c */ /* 0x004fda0003f26270 */
[----:B------:R-:W-:Y:S05]  /*0230*/  @P1 BRA `(.L_x_3) ;  /* 0x0000000000f41947 */ /* 0x000fea0003800000 */
[----:B------:R-:W-:Y:S01]  /*0240*/  IMAD.IADD R10, R12, 0x1, -R9 ;  /* 0x000000010c0a7824 */ /* 0x000fe200078e0a09 */
[----:B------:R-:W-:Y:S01]  /*0250*/  BSSY.RECONVERGENT B2, `(.L_x_4) ;  /* 0x000001c000027945 */ /* 0x000fe20003800200 */
[----:B------:R-:W-:-:S03]  /*0260*/  MOV R13, R9 ;  /* 0x00000009000d7202 */ /* 0x000fc60000000f00 */
[----:B------:R-:W-:-:S13]  /*0270*/  LOP3.LUT P1, R16, R10, 0x3, RZ, 0xc0, !PT ;  /* 0x000000030a107812 */ /* 0x000fda000782c0ff */
[----:B------:R-:W-:Y:S05]  /*0280*/  @!P1 BRA `(.L_x_5) ;  /* 0x0000000000609947 */ /* 0x000fea0003800000 */
[----:B------:R-:W0:Y:S02]  /*0290*/  LDC.64 R10, c[0x0][0x388] ;  /* 0x0000e200ff0a7b82 */ /* 0x000e240000000a00 */
[----:B0-----:R-:W-:-:S05]  /*02a0*/  IMAD.WIDE R10, R9, 0x4, R10 ;  /* 0x00000004090a7825 */ /* 0x001fca00078e020a */
[----:B------:R-:W2:Y:S02]  /*02b0*/  LDG.E R15, desc[UR6][R10.64] ;  /* 0x000000060a0f7981 */ /* 0x000ea4000c1e1900 */
[----:B--2---:R-:W-:-:S05]  /*02c0*/  IMAD.WIDE R14, R15, 0x4, R4 ;  /* 0x000000040f0e7825 */ /* 0x004fca00078e0204 */
[----:B------:R-:W2:Y:S02]  /*02d0*/  LDG.E R13, desc[UR6][R14.64] ;  /* 0x000000060e0d7981 */ /* 0x000ea4000c1e1900 */
[----:B--2---:R-:W-:Y:S01]  /*02e0*/  ISETP.GT.AND P1, PT, R13, R8, PT ;  /* 0x000000080d00720c */ /* 0x004fe20003f24270 */
[----:B------:R-:W-:-:S12]  /*02f0*/  VIADD R13, R9, 0x1 ;  /* 0x00000001090d7836 */ /* 0x000fd80000000000 */
[----:B------:R0:W-:Y:S01]  /*0300*/  @P1 STG.E desc[UR6][R14.64], R7 ;  /* 0x000000070e001986 */ /* 0x0001e2000c101906 */
[----:B------:R-:W-:-:S13]  /*0310*/  ISETP.NE.AND P1, PT, R16, 0x1, PT ;  /* 0x000000011000780c */ /* 0x000fda0003f25270 */
[----:B0-----:R-:W-:Y:S05]  /*0320*/  @!P1 BRA `(.L_x_5) ;  /* 0x0000000000389947 */ /* 0x001fea0003800000 */
        /* <DEDUP_REMOVED lines=11> */
[----:B--2---:R-:W-:Y:S02]  /*03e0*/  ISETP.GT.AND P1, PT, R13, R8, PT ;  /* 0x000000080d00720c */ /* 0x004fe40003f24270 */
[----:B------:R-:W-:-:S11]  /*03f0*/  IADD3 R13, PT, PT, R9, 0x3, RZ ;  /* 0x00000003090d7810 */ /* 0x000fd60007ffe0ff */
[----:B------:R0:W-:Y:S02]  /*0400*/  @P1 STG.E desc[UR6][R4.64], R7 ;  /* 0x0000000704001986 */ /* 0x0001e4000c101906 */
.L_x_5:
[----:B------:R-:W-:Y:S05]  /*0410*/  BSYNC.RECONVERGENT B2 ;  /* 0x0000000000027941 */ /* 0x000fea0003800200 */
.L_x_4:
[----:B0-----:R-:W-:-:S05]  /*0420*/  IMAD.IADD R4, R9, 0x1, -R12 ;  /* 0x0000000109047824 */ /* 0x001fca00078e0a0c */
[----:B------:R-:W-:-:S13]  /*0430*/  ISETP.GT.U32.AND P1, PT, R4, -0x4, PT ;  /* 0xfffffffc0400780c */ /* 0x000fda0003f24070 */
[----:B------:R-:W-:Y:S05]  /*0440*/  @P1 BRA `(.L_x_3) ;  /* 0x0000000000701947 */ /* 0x000fea0003800000 */
[----:B------:R-:W-:-:S07]  /*0450*/  IMAD.IADD R12, R13, 0x1, -R12 ;  /* 0x000000010d0c7824 */ /* 0x000fce00078e0a0c */
.L_x_6:
[----:B------:R-:W-:Y:S01]  /*0460*/  IMAD.WIDE R8, R13, 0x4, R2 ;  /* 0x000000040d087825 */ /* 0x000fe200078e0202 */
[----:B------:R-:W0:Y:S01]  /*0470*/  LDC.64 R4, c[0x0][0x390] ;  /* 0x0000e400ff047b82 */ /* 0x000e220000000a00 */
[----:B------:R-:W1:Y:S03]  /*0480*/  LDCU UR4, c[0x0][0x398] ;  /* 0x00007300ff0477ac */ /* 0x000e660008000800 */
[----:B------:R-:W0:Y:S02]  /*0490*/  LDG.E R11, desc[UR6][R8.64+-0x8] ;  /* 0xfffff806080b7981 */ /* 0x000e24000c1e1900 */
[----:B0-----:R-:W-:-:S05]  /*04a0*/  IMAD.WIDE R10, R11, 0x4, R4 ;  /* 0x000000040b0a7825 */ /* 0x001fca00078e0204 */
[----:B------:R-:W1:Y:S02]  /*04b0*/  LDG.E R14, desc[UR6][R10.64] ;  /* 0x000000060a0e7981 */ /* 0x000e64000c1e1900 */
[----:B-1----:R-:W-:-:S13]  /*04c0*/  ISETP.GT.AND P1, PT, R14, UR4, PT ;  /* 0x000000040e007c0c */ /* 0x002fda000bf24270 */
[----:B------:R0:W-:Y:S04]  /*04d0*/  @P1 STG.E desc[UR6][R10.64], R7 ;  /* 0x000000070a001986 */ /* 0x0001e8000c101906 */
[----:B------:R-:W2:Y:S02]  /*04e0*/  LDG.E R15, desc[UR6][R8.64+-0x4] ;  /* 0xfffffc06080f7981 */ /* 0x000ea4000c1e1900 */
[----:B--2---:R-:W-:-:S05]  /*04f0*/  IMAD.WIDE R14, R15, 0x4, R4 ;  /* 0x000000040f0e7825 */ /* 0x004fca00078e0204 */
[----:B------:R-:W2:Y:S02]  /*0500*/  LDG.E R16, desc[UR6][R14.64] ;  /* 0x000000060e107981 */ /* 0x000ea4000c1e1900 */
[----:B--2---:R-:W-:-:S13]  /*0510*/  ISETP.GT.AND P1, PT, R16, UR4, PT ;  /* 0x0000000410007c0c */ /* 0x004fda000bf24270 */
[----:B------:R1:W-:Y:S04]  /*0520*/  @P1 STG.E desc[UR6][R14.64], R7 ;  /* 0x000000070e001986 */ /* 0x0003e8000c101906 */
[----:B------:R-:W2:Y:S02]  /*0530*/  LDG.E R17, desc[UR6][R8.64] ;  /* 0x0000000608117981 */ /* 0x000ea4000c1e1900 */
[----:B--2---:R-:W-:-:S05]  /*0540*/  IMAD.WIDE R16, R17, 0x4, R4 ;  /* 0x0000000411107825 */ /* 0x004fca00078e0204 */
[----:B------:R-:W2:Y:S02]  /*0550*/  LDG.E R18, desc[UR6][R16.64] ;  /* 0x0000000610127981 */ /* 0x000ea4000c1e1900 */
[----:B--2---:R-:W-:-:S13]  /*0560*/  ISETP.GT.AND P1, PT, R18, UR4, PT ;  /* 0x0000000412007c0c */ /* 0x004fda000bf24270 */
[----:B------:R1:W-:Y:S04]  /*0570*/  @P1 STG.E desc[UR6][R16.64], R7 ;  /* 0x0000000710001986 */ /* 0x0003e8000c101906 */
[----:B0-----:R-:W2:Y:S02]  /*0580*/  LDG.E R11, desc[UR6][R8.64+0x4] ;  /* 0x00000406080b7981 */ /* 0x001ea4000c1e1900 */
[----:B--2---:R-:W-:-:S05]  /*0590*/  IMAD.WIDE R4, R11, 0x4, R4 ;  /* 0x000000040b047825 */ /* 0x004fca00078e0204 */
[----:B------:R-:W2:Y:S01]  /*05a0*/  LDG.E R10, desc[UR6][R4.64] ;  /* 0x00000006040a7981 */ /* 0x000ea2000c1e1900 */
[----:B------:R-:W-:Y:S01]  /*05b0*/  IADD3 R12, PT, PT, R12, 0x4, RZ ;  /* 0x000000040c0c7810 */ /* 0x000fe20007ffe0ff */
[----:B------:R-:W-:Y:S01]  /*05c0*/  VIADD R13, R13, 0x4 ;  /* 0x000000040d0d7836 */ /* 0x000fe20000000000 */
[----:B--2---:R-:W-:-:S13]  /*05d0*/  ISETP.GT.AND P1, PT, R10, UR4, PT ;  /* 0x000000040a007c0c */ /* 0x004fda000bf24270 */
[----:B------:R1:W-:Y:S01]  /*05e0*/  @P1 STG.E desc[UR6][R4.64], R7 ;  /* 0x0000000704001986 */ /* 0x0003e2000c101906 */
[----:B------:R-:W-:-:S13]  /*05f0*/  ISETP.NE.AND P1, PT, R12, RZ, PT ;  /* 0x000000ff0c00720c */ /* 0x000fda0003f25270 */
[----:B-1----:R-:W-:Y:S05]  /*0600*/  @P1 BRA `(.L_x_6) ;  /* 0xfffffffc00941947 */ /* 0x002fea000383ffff */
.L_x_3:
[----:B------:R-:W-:Y:S05]  /*0610*/  BSYNC.RECONVERGENT B1 ;  /* 0x0000000000017941 */ /* 0x000fea0003800200 */
.L_x_2:
[----:B------:R-:W-:Y:S05]  /*0620*/  @!P0 BRA `(.L_x_7) ;  /* 0xfffffff800c08947 */ /* 0x000fea000383ffff */
.L_x_1:
[----:B------:R-:W-:Y:S05]  /*0630*/  BSYNC.RECONVERGENT B0 ;  /* 0x0000000000007941 */ /* 0x000fea0003800200 */
.L_x_0:
[----:B------:R-:W0:Y:S01]  /*0640*/  LDCU UR4, c[0x0][0x39c] ;  /* 0x00007380ff0477ac */ /* 0x000e220008000800 */
[----:B------:R-:W-:Y:S01]  /*0650*/  BAR.SYNC.DEFER_BLOCKING 0x0 ;  /* 0x0000000000007b1d */ /* 0x000fe20000010000 */
[----:B0-----:R-:W-:-:S13]  /*0660*/  ISETP.GE.U32.AND P0, PT, R0, UR4, PT ;  /* 0x0000000400007c0c */ /* 0x001fda000bf06070 */
[----:B------:R-:W-:Y:S05]  /*0670*/  @P0 EXIT ;  /* 0x000000000000094d */ /* 0x000fea0003800000 */
[----:B------:R-:W0:Y:S01]  /*0680*/  LDC.64 R2, c[0x0][0x390] ;  /* 0x0000e400ff027b82 */ /* 0x000e220000000a00 */
[----:B------:R-:W1:Y:S01]  /*0690*/  LDCU UR4, c[0x0][0x3a8] ;  /* 0x00007500ff0477ac */ /* 0x000e620008000800 */
[----:B------:R-:W2:Y:S01]  /*06a0*/  LDCU UR8, c[0x0][0x3a8] ;  /* 0x00007500ff0877ac */ /* 0x000ea20008000800 */
[----:B------:R-:W3:Y:S01]  /*06b0*/  LDCU UR5, c[0x0][0x39c] ;  /* 0x00007380ff0577ac */ /* 0x000ee20008000800 */
[----:B0-----:R-:W-:-:S06]  /*06c0*/  IMAD.WIDE.U32 R2, R0, 0x4, R2 ;  /* 0x0000000400027825 */ /* 0x001fcc00078e0002 */
[----:B------:R-:W4:Y:S01]  /*06d0*/  LDG.E R2, desc[UR6][R2.64] ;  /* 0x0000000602027981 */ /* 0x000f22000c1e1900 */
[----:B-1----:R-:W-:Y:S01]  /*06e0*/  VIADD R0, R0, UR4 ;  /* 0x0000000400007c36 */ /* 0x002fe20008000000 */
[----:B------:R-:W-:Y:S01]  /*06f0*/  BSSY.RECONVERGENT B0, `(.L_x_8) ;  /* 0x000000b000007945 */ /* 0x000fe20003800200 */
[----:B----4-:R-:W-:-:S13]  /*0700*/  ISETP.NE.AND P0, PT, R2, 0x7fffffff, PT ;  /* 0x7fffffff0200780c */ /* 0x010fda0003f05270 */
[----:B--23--:R-:W-:Y:S05]  /*0710*/  @!P0 BRA `(.L_x_9) ;  /* 0x0000000000208947 */ /* 0x00cfea0003800000 */
[----:B------:R-:W0:Y:S02]  /*0720*/  LDC.64 R4, c[0x0][0x390] ;  /* 0x0000e400ff047b82 */ /* 0x000e240000000a00 */
.L_x_10:
[----:B------:R-:W-:-:S13]  /*0730*/  ISETP.GE.U32.AND P0, PT, R0, UR5, PT ;  /* 0x0000000500007c0c */ /* 0x000fda000bf06070 */
[----:B------:R-:W-:Y:S05]  /*0740*/  @P0 EXIT ;  /* 0x000000000000094d */ /* 0x000fea0003800000 */
[----:B0-----:R-:W-:-:S06]  /*0750*/  IMAD.WIDE.U32 R2, R0, 0x4, R4 ;  /* 0x0000000400027825 */ /* 0x001fcc00078e0004 */
[----:B------:R-:W2:Y:S01]  /*0760*/  LDG.E R2, desc[UR6][R2.64] ;  /* 0x0000000602027981 */ /* 0x000ea2000c1e1900 */
[----:B------:R-:W-:Y:S02]  /*0770*/  IADD3 R0, PT, PT, R0, UR8, RZ ;  /* 0x0000000800007c10 */ /* 0x000fe4000fffe0ff */
[----:B--2---:R-:W-:-:S13]  /*0780*/  ISETP.NE.AND P0, PT, R2, 0x7fffffff, PT ;  /* 0x7fffffff0200780c */ /* 0x004fda0003f05270 */
[----:B------:R-:W-:Y:S05]  /*0790*/  @P0 BRA `(.L_x_10) ;  /* 0xfffffffc00e40947 */ /* 0x000fea000383ffff */
.L_x_9:
[----:B------:R-:W-:Y:S05]  /*07a0*/  BSYNC.RECONVERGENT B0 ;  /* 0x0000000000007941 */ /* 0x000fea0003800200 */
.L_x_8:
[----:B------:R-:W0:Y:S01]  /*07b0*/  S2R R4, SR_LANEID ;  /* 0x0000000000047919 */ /* 0x000e220000000000 */
[----:B------:R-:W-:Y:S01]  /*07c0*/  IMAD.MOV.U32 R0, RZ, RZ, 0x1 ;  /* 0x00000001ff007424 */ /* 0x000fe200078e00ff */
[----:B------:R-:W1:Y:S01]  /*07d0*/  LDC.64 R2, c[0x0][0x3a0] ;  /* 0x0000e800ff027b82 */ /* 0x000e620000000a00 */
[----:B------:R-:W-:-:S07]  /*07e0*/  VOTEU.ANY UR4, UPT, PT ;  /* 0x0000000000047886 */ /* 0x000fce00038e0100 */
[----:B------:R-:W2:Y:S01]  /*07f0*/  REDUX.OR UR9, R0 ;  /* 0x00000000000973c4 */ /* 0x000ea20000004000 */
[----:B------:R-:W-:Y:S01]  /*0800*/  UFLO.U32 UR4, UR4 ;  /* 0x00000004000472bd */ /* 0x000fe200080e0000 */
[----:B--2---:R-:W-:-:S05]  /*0810*/  MOV R5, UR9 ;  /* 0x0000000900057c02 */ /* 0x004fca0008000f00 */
[----:B0-----:R-:W-:-:S13]  /*0820*/  ISETP.EQ.U32.AND P0, PT, R4, UR4, PT ;  /* 0x0000000404007c0c */ /* 0x001fda000bf02070 */
[----:B-1----:R-:W-:Y:S01]  /*0830*/  @P0 REDG.E.OR.STRONG.GPU desc[UR6][R2.64], R5 ;  /* 0x000000050200098e */ /* 0x002fe2000f12e106 */
[----:B------:R-:W-:Y:S05]  /*0840*/  EXIT ;  /* 0x000000000000794d */ /* 0x000fea0003800000 */
.L_x_11:
[----:B------:R-:W-:-:S00]  /*0850*/  BRA `(.L_x_11) ;  /* 0xfffffffc00fc7947 */ /* 0x000fc0000383ffff */
[----:B------:R-:W-:-:S00]  /*0860*/  NOP ;  /* 0x0000000000007918 */ /* 0x000fc00000000000 */
        /* <DEDUP_REMOVED lines=9> */
.L_x_12:


//--------------------- .nv.shared.reserved.0     --------------------------
	.section	.nv.shared.reserved.0,"aw",@nobits
	.weak		__nv_reservedSMEM_offset_0_alias
	.size		__nv_reservedSMEM_offset_0_alias, 0, 64
	.other		__nv_reservedSMEM_offset_0_alias,@"STO_CUDA_RESERVED_SHARED STV_DEFAULT"
__nv_reservedSMEM_offset_0_alias:
	.zero		0
	.zero		64


//--------------------- .nv.constant0._Z12processLevelPiS_S_iiS_ji --------------------------
	.section	.nv.constant0._Z12processLevelPiS_S_iiS_ji,"a",@progbits
	.sectionflags	@""
	.align	4
.nv.constant0._Z12processLevelPiS_S_iiS_ji:
	.zero		944


//--------------------- SYMBOLS --------------------------

	.type		.nv.reservedSmem.offset0,@object
	.size		.nv.reservedSmem.offset0,0x4
